	.headerflags	@"EF_CUDA_TEXMODE_UNIFIED EF_CUDA_64BIT_ADDRESS EF_CUDA_ACCELERATORS EF_CUDA_SM90 EF_CUDA_VIRTUAL_SM(EF_CUDA_SM90)"
	.elftype	@"ET_EXEC"


//--------------------- .nv.info                  --------------------------
	.section	.nv.info,"",@"SHT_CUDA_INFO"
	.align	4


	//----- nvinfo : EIATTR_REGCOUNT
	.align		4
        /*0000*/ 	.byte	0x04, 0x2f
        /*0002*/ 	.short	(.L_3 - .L_2)
	.align		4
.L_2:
        /*0004*/ 	.word	index@(triton_poi_fused__native_batch_norm_legit_no_training_add_convolution_relu_threshold_backward_1)
        /*0008*/ 	.word	0x00000020


	//----- nvinfo : EIATTR_MIN_STACK_SIZE
	.align		4
.L_3:
        /*000c*/ 	.byte	0x04, 0x12
        /*000e*/ 	.short	(.L_5 - .L_4)
	.align		4
.L_4:
        /*0010*/ 	.word	index@(triton_poi_fused__native_batch_norm_legit_no_training_add_convolution_relu_threshold_backward_1)
        /*0014*/ 	.word	0x00000000


	//----- nvinfo : EIATTR_FRAME_SIZE
	.align		4
.L_5:
        /*0018*/ 	.byte	0x04, 0x11
        /*001a*/ 	.short	(.L_7 - .L_6)
	.align		4
.L_6:
        /*001c*/ 	.word	index@(triton_poi_fused__native_batch_norm_legit_no_training_add_convolution_relu_threshold_backward_1)
        /*0020*/ 	.word	0x00000000


	//----- nvinfo : EIATTR_MIN_STACK_SIZE
	.align		4
.L_7:
        /*0024*/ 	.byte	0x04, 0x12
        /*0026*/ 	.short	(.L_9 - .L_8)
	.align		4
.L_8:
        /*0028*/ 	.word	index@(triton_poi_fused__native_batch_norm_legit_no_training_add_convolution_relu_threshold_backward_1)
        /*002c*/ 	.word	0x00000000
.L_9:


//--------------------- .nv.info.triton_poi_fused__native_batch_norm_legit_no_training_add_convolution_relu_threshold_backward_1 --------------------------
	.section	.nv.info.triton_poi_fused__native_batch_norm_legit_no_training_add_convolution_relu_threshold_backward_1,"",@"SHT_CUDA_INFO"
	.sectionflags	@""
	.align	4


	//----- nvinfo : EIATTR_CUDA_API_VERSION
	.align		4
        /*0000*/ 	.byte	0x04, 0x37
        /*0002*/ 	.short	(.L_11 - .L_10)
.L_10:
        /*0004*/ 	.word	0x0000007c


	//----- nvinfo : EIATTR_KPARAM_INFO
	.align		4
.L_11:
        /*0008*/ 	.byte	0x04, 0x17
        /*000a*/ 	.short	(.L_13 - .L_12)
.L_12:
        /*000c*/ 	.word	0x00000000
        /*0010*/ 	.short	0x000d
        /*0012*/ 	.short	0x0068
        /*0014*/ 	.byte	0x00, 0xf0, 0x11, 0x00


	//----- nvinfo : EIATTR_KPARAM_INFO
	.align		4
.L_13:
        /*0018*/ 	.byte	0x04, 0x17
        /*001a*/ 	.short	(.L_15 - .L_14)
.L_14:
        /*001c*/ 	.word	0x00000000
        /*0020*/ 	.short	0x000c
        /*0022*/ 	.short	0x0060
        /*0024*/ 	.byte	0x00, 0xf4, 0x21, 0x00


	//----- nvinfo : EIATTR_KPARAM_INFO
	.align		4
.L_15:
        /*0028*/ 	.byte	0x04, 0x17
        /*002a*/ 	.short	(.L_17 - .L_16)
.L_16:
        /*002c*/ 	.word	0x00000000
        /*0030*/ 	.short	0x000b
        /*0032*/ 	.short	0x0058
        /*0034*/ 	.byte	0x00, 0xf4, 0x21, 0x00


	//----- nvinfo : EIATTR_KPARAM_INFO
	.align		4
.L_17:
        /*0038*/ 	.byte	0x04, 0x17
        /*003a*/ 	.short	(.L_19 - .L_18)
.L_18:
        /*003c*/ 	.word	0x00000000
        /*0040*/ 	.short	0x000a
        /*0042*/ 	.short	0x0050
        /*0044*/ 	.byte	0x00, 0xf4, 0x21, 0x00


	//----- nvinfo : EIATTR_KPARAM_INFO
	.align		4
.L_19:
        /*0048*/ 	.byte	0x04, 0x17
        /*004a*/ 	.short	(.L_21 - .L_20)
.L_20:
        /*004c*/ 	.word	0x00000000
        /*0050*/ 	.short	0x0009
        /*0052*/ 	.short	0x0048
        /*0054*/ 	.byte	0x00, 0xf4, 0x21, 0x00


	//----- nvinfo : EIATTR_KPARAM_INFO
	.align		4
.L_21:
        /*0058*/ 	.byte	0x04, 0x17
        /*005a*/ 	.short	(.L_23 - .L_22)
.L_22:
        /*005c*/ 	.word	0x00000000
        /*0060*/ 	.short	0x0008
        /*0062*/ 	.short	0x0040
        /*0064*/ 	.byte	0x00, 0xf4, 0x21, 0x00


	//----- nvinfo : EIATTR_KPARAM_INFO
	.align		4
.L_23:
        /*0068*/ 	.byte	0x04, 0x17
        /*006a*/ 	.short	(.L_25 - .L_24)
.L_24:
        /*006c*/ 	.word	0x00000000
        /*0070*/ 	.short	0x0007
        /*0072*/ 	.short	0x0038
        /*0074*/ 	.byte	0x00, 0xf4, 0x21, 0x00


	//----- nvinfo : EIATTR_KPARAM_INFO
	.align		4
.L_25:
        /*0078*/ 	.byte	0x04, 0x17
        /*007a*/ 	.short	(.L_27 - .L_26)
.L_26:
        /*007c*/ 	.word	0x00000000
        /*0080*/ 	.short	0x0006
        /*0082*/ 	.short	0x0030
        /*0084*/ 	.byte	0x00, 0xf4, 0x21, 0x00


	//----- nvinfo : EIATTR_KPARAM_INFO
	.align		4
.L_27:
        /*0088*/ 	.byte	0x04, 0x17
        /*008a*/ 	.short	(.L_29 - .L_28)
.L_28:
        /*008c*/ 	.word	0x00000000
        /*0090*/ 	.short	0x0005
        /*0092*/ 	.short	0x0028
        /*0094*/ 	.byte	0x00, 0xf4, 0x21, 0x00


	//----- nvinfo : EIATTR_KPARAM_INFO
	.align		4
.L_29:
        /*0098*/ 	.byte	0x04, 0x17
        /*009a*/ 	.short	(.L_31 - .L_30)
.L_30:
        /*009c*/ 	.word	0x00000000
        /*00a0*/ 	.short	0x0004
        /*00a2*/ 	.short	0x0020
        /*00a4*/ 	.byte	0x00, 0xf4, 0x21, 0x00


	//----- nvinfo : EIATTR_KPARAM_INFO
	.align		4
.L_31:
        /*00a8*/ 	.byte	0x04, 0x17
        /*00aa*/ 	.short	(.L_33 - .L_32)
.L_32:
        /*00ac*/ 	.word	0x00000000
        /*00b0*/ 	.short	0x0003
        /*00b2*/ 	.short	0x0018
        /*00b4*/ 	.byte	0x00, 0xf4, 0x21, 0x00


	//----- nvinfo : EIATTR_KPARAM_INFO
	.align		4
.L_33:
        /*00b8*/ 	.byte	0x04, 0x17
        /*00ba*/ 	.short	(.L_35 - .L_34)
.L_34:
        /*00bc*/ 	.word	0x00000000
        /*00c0*/ 	.short	0x0002
        /*00c2*/ 	.short	0x0010
        /*00c4*/ 	.byte	0x00, 0xf4, 0x21, 0x00


	//----- nvinfo : EIATTR_KPARAM_INFO
	.align		4
.L_35:
        /*00c8*/ 	.byte	0x04, 0x17
        /*00ca*/ 	.short	(.L_37 - .L_36)
.L_36:
        /*00cc*/ 	.word	0x00000000
        /*00d0*/ 	.short	0x0001
        /*00d2*/ 	.short	0x0008
        /*00d4*/ 	.byte	0x00, 0xf4, 0x21, 0x00


	//----- nvinfo : EIATTR_KPARAM_INFO
	.align		4
.L_37:
        /*00d8*/ 	.byte	0x04, 0x17
        /*00da*/ 	.short	(.L_39 - .L_38)
.L_38:
        /*00dc*/ 	.word	0x00000000
        /*00e0*/ 	.short	0x0000
        /*00e2*/ 	.short	0x0000
        /*00e4*/ 	.byte	0x00, 0xf4, 0x21, 0x00


	//----- nvinfo : EIATTR_SPARSE_MMA_MASK
	.align		4
.L_39:
        /*00e8*/ 	.byte	0x03, 0x50
        /*00ea*/ 	.short	0x0000


	//----- nvinfo : EIATTR_MAXREG_COUNT
	.align		4
        /*00ec*/ 	.byte	0x03, 0x1b
        /*00ee*/ 	.short	0x00ff


	//----- nvinfo : EIATTR_EXIT_INSTR_OFFSETS
	.align		4
        /*00f0*/ 	.byte	0x04, 0x1c
        /*00f2*/ 	.short	(.L_41 - .L_40)


	//   ....[0]....
.L_40:
        /*00f4*/ 	.word	0x000008f0


	//   ....[1]....
        /*00f8*/ 	.word	0x00000910


	//----- nvinfo : EIATTR_REQNTID
	.align		4
.L_41:
        /*00fc*/ 	.byte	0x04, 0x10
        /*00fe*/ 	.short	(.L_43 - .L_42)
.L_42:
        /*0100*/ 	.word	0x00000080
        /*0104*/ 	.word	0x00000001
        /*0108*/ 	.word	0x00000001


	//----- nvinfo : EIATTR_CBANK_PARAM_SIZE
	.align		4
.L_43:
        /*010c*/ 	.byte	0x03, 0x19
        /*010e*/ 	.short	0x006c


	//----- nvinfo : EIATTR_PARAM_CBANK
	.align		4
        /*0110*/ 	.byte	0x04, 0x0a
        /*0112*/ 	.short	(.L_45 - .L_44)
	.align		4
.L_44:
        /*0114*/ 	.word	index@(.nv.constant0.triton_poi_fused__native_batch_norm_legit_no_training_add_convolution_relu_threshold_backward_1)
        /*0118*/ 	.short	0x0210
        /*011a*/ 	.short	0x006c


	//----- nvinfo : EIATTR_SW_WAR
	.align		4
.L_45:
        /*011c*/ 	.byte	0x04, 0x36
        /*011e*/ 	.short	(.L_47 - .L_46)
.L_46:
        /*0120*/ 	.word	0x00000008
.L_47:


//--------------------- .nv.callgraph             --------------------------
	.section	.nv.callgraph,"",@"SHT_CUDA_CALLGRAPH"
	.align	4
	.sectionentsize	8
	.align		4
        /*0000*/ 	.word	0x00000000
	.align		4
        /*0004*/ 	.word	0xffffffff
	.align		4
        /*0008*/ 	.word	0x00000000
	.align		4
        /*000c*/ 	.word	0xfffffffe
	.align		4
        /*0010*/ 	.word	0x00000000
	.align		4
        /*0014*/ 	.word	0xfffffffd
	.align		4
        /*0018*/ 	.word	0x00000000
	.align		4
        /*001c*/ 	.word	0xfffffffc


//--------------------- .nv.constant4             --------------------------
	.section	.nv.constant4,"a",@progbits
	.align	8
	.align		8
.nv.constant4:
        /*0000*/ 	.dword	_$_str
	.align		8
        /*0008*/ 	.dword	_$_str_$_2


//--------------------- .text.triton_poi_fused__native_batch_norm_legit_no_training_add_convolution_relu_threshold_backward_1 --------------------------
	.section	.text.triton_poi_fused__native_batch_norm_legit_no_training_add_convolution_relu_threshold_backward_1,"ax",@progbits
	.align	128
        .global         triton_poi_fused__native_batch_norm_legit_no_training_add_convolution_relu_threshold_backward_1
        .type           triton_poi_fused__native_batch_norm_legit_no_training_add_convolution_relu_threshold_backward_1,@function
        .size           triton_poi_fused__native_batch_norm_legit_no_training_add_convolution_relu_threshold_backward_1,(.L_x_1 - triton_poi_fused__native_batch_norm_legit_no_training_add_convolution_relu_threshold_backward_1)
        .other          triton_poi_fused__native_batch_norm_legit_no_training_add_convolution_relu_threshold_backward_1,@"STO_CUDA_ENTRY STV_DEFAULT"
triton_poi_fused__native_batch_norm_legit_no_training_add_convolution_relu_threshold_backward_1:
.text.triton_poi_fused__native_batch_norm_legit_no_training_add_convolution_relu_threshold_backward_1:
[----:B------:R-:W0:Y:S01]  /*0000*/  LDC R1, c[0x0][0x28] ;  /* 0x00000a00ff017b82 */ /* 0x000e220000000800 */
[----:B------:R-:W1:Y:S01]  /*0010*/  S2R R0, SR_TID.X ;  /* 0x0000000000007919 */ /* 0x000e620000002100 */
[----:B------:R-:W-:Y:S01]  /*0020*/  CS2R R6, SRZ ;  /* 0x0000000000067805 */ /* 0x000fe2000001ff00 */
[----:B------:R-:W-:-:S05]  /*0030*/  ULDC.64 UR4, c[0x0][0x208] ;  /* 0x0000820000047ab9 */ /* 0x000fca0000000a00 */
[----:B------:R-:W2:Y:S01]  /*0040*/  LDC.64 R12, c[0x0][0x210] ;  /* 0x00008400ff0c7b82 */ /* 0x000ea20000000a00 */
[----:B------:R-:W3:Y:S07]  /*0050*/  S2R R3, SR_CTAID.X ;  /* 0x0000000000037919 */ /* 0x000eee0000002500 */
[----:B------:R-:W4:Y:S01]  /*0060*/  LDC.64 R10, c[0x0][0x220] ;  /* 0x00008800ff0a7b82 */ /* 0x000f220000000a00 */
[----:B------:R-:W-:Y:S01]  /*0070*/  HFMA2.MMA R26, -RZ, RZ, 0, 0 ;  /* 0x00000000ff1a7435 */ /* 0x000fe200000001ff */
[----:B------:R-:W-:-:S02]  /*0080*/  CS2R R16, SRZ ;  /* 0x0000000000107805 */ /* 0x000fc4000001ff00 */
[----:B------:R-:W-:-:S04]  /*0090*/  MOV R25, RZ ;  /* 0x000000ff00197202 */ /* 0x000fc80000000f00 */
[----:B------:R-:W5:Y:S01]  /*00a0*/  LDC.64 R8, c[0x0][0x228] ;  /* 0x00008a00ff087b82 */ /* 0x000f620000000a00 */
[----:B------:R-:W-:-:S07]  /*00b0*/  CS2R R18, SRZ ;  /* 0x0000000000127805 */ /* 0x000fce000001ff00 */
[----:B------:R-:W4:Y:S01]  /*00c0*/  LDC.64 R14, c[0x0][0x248] ;  /* 0x00009200ff0e7b82 */ /* 0x000f220000000a00 */
[----:B------:R-:W-:Y:S02]  /*00d0*/  CS2R R20, SRZ ;  /* 0x0000000000147805 */ /* 0x000fe4000001ff00 */
[----:B------:R-:W-:Y:S01]  /*00e0*/  CS2R R22, SRZ ;  /* 0x0000000000167805 */ /* 0x000fe2000001ff00 */
[----:B------:R-:W-:Y:S01]  /*00f0*/  ULDC.64 UR6, c[0x0][0x270] ;  /* 0x00009c0000067ab9 */ /* 0x000fe20000000a00 */
[----:B-1----:R-:W-:-:S03]  /*0100*/  SHF.L.U32 R0, R0, 0x1, RZ ;  /* 0x0000000100007819 */ /* 0x002fc600000006ff */
[----:B------:R-:W1:Y:S01]  /*0110*/  LDC.64 R28, c[0x0][0x250] ;  /* 0x00009400ff1c7b82 */ /* 0x000e620000000a00 */
[----:B---3--:R-:W-:Y:S02]  /*0120*/  SHF.R.S32.HI R5, RZ, 0x17, R3 ;  /* 0x00000017ff057819 */ /* 0x008fe40000011403 */
[----:B------:R-:W-:Y:S02]  /*0130*/  LOP3.LUT R0, R0, 0xfe, RZ, 0xc0, !PT ;  /* 0x000000fe00007812 */ /* 0x000fe400078ec0ff */
[----:B------:R-:W-:Y:S02]  /*0140*/  SGXT R5, R5, 0x1 ;  /* 0x000000010505781a */ /* 0x000fe40000000200 */
[----:B------:R-:W-:Y:S02]  /*0150*/  LEA R0, R3, R0, 0x8 ;  /* 0x0000000003007211 */ /* 0x000fe400078e40ff */
[----:B------:R-:W3:Y:S02]  /*0160*/  LDC.64 R2, c[0x0][0x230] ;  /* 0x00008c00ff027b82 */ /* 0x000ee40000000a00 */
[----:B------:R-:W-:-:S02]  /*0170*/  LEA.HI R5, R5, R0, RZ, 0x4 ;  /* 0x0000000005057211 */ /* 0x000fc400078f20ff */
[----:B------:R-:W-:Y:S02]  /*0180*/  ISETP.GE.AND P0, PT, R0, 0x100, PT ;  /* 0x000001000000780c */ /* 0x000fe40003f06270 */
[----:B------:R-:W-:-:S04]  /*0190*/  SHF.R.S32.HI R5, RZ, 0x4, R5 ;  /* 0x00000004ff057819 */ /* 0x000fc80000011405 */
[----:B------:R-:W-:-:S04]  /*01a0*/  LEA.HI R4, R5, R5, RZ, 0x2 ;  /* 0x0000000505047211 */ /* 0x000fc800078f10ff */
[----:B------:R-:W-:-:S04]  /*01b0*/  LOP3.LUT R4, R4, 0xfffffffc, RZ, 0xc0, !PT ;  /* 0xfffffffc04047812 */ /* 0x000fc800078ec0ff */
[----:B------:R-:W-:Y:S01]  /*01c0*/  IADD3 R24, R5, -R4, RZ ;  /* 0x8000000405187210 */ /* 0x000fe20007ffe0ff */
[----:B--2---:R-:W-:Y:S01]  /*01d0*/  IMAD.WIDE R12, R0, 0x4, R12 ;  /* 0x00000004000c7825 */ /* 0x004fe200078e020c */
[----:B------:R-:W2:Y:S03]  /*01e0*/  LDC.64 R4, c[0x0][0x238] ;  /* 0x00008e00ff047b82 */ /* 0x000ea60000000a00 */
[C---:B---3--:R-:W-:Y:S01]  /*01f0*/  IMAD.WIDE R2, R24.reuse, 0x4, R2 ;  /* 0x0000000418027825 */ /* 0x048fe200078e0202 */
[----:B------:R-:W3:Y:S04]  /*0200*/  @!P0 LDG.E.64 R16, desc[UR4][R12.64] ;  /* 0x000000040c108981 */ /* 0x000ee8000c1e1b00 */
[----:B------:R-:W3:Y:S04]  /*0210*/  @!P0 LDG.E.EL R6, desc[UR4][R2.64] ;  /* 0x0000000402068981 */ /* 0x000ee8000c2e1900 */
[----:B------:R1:W3:Y:S01]  /*0220*/  @!P0 LDG.E.EL R7, desc[UR4][R2.64] ;  /* 0x0000000402078981 */ /* 0x0002e2000c2e1900 */
[----:B----4-:R-:W-:-:S05]  /*0230*/  IMAD.WIDE R10, R24, 0x4, R10 ;  /* 0x00000004180a7825 */ /* 0x010fca00078e020a */
[----:B------:R-:W4:Y:S01]  /*0240*/  @!P0 LDG.E.EL R26, desc[UR4][R10.64] ;  /* 0x000000040a1a8981 */ /* 0x000f22000c2e1900 */
[----:B01----:R-:W0:Y:S03]  /*0250*/  LDC.64 R2, c[0x0][0x240] ;  /* 0x00009000ff027b82 */ /* 0x003e260000000a00 */
[----:B------:R1:W4:Y:S02]  /*0260*/  @!P0 LDG.E.EL R25, desc[UR4][R10.64] ;  /* 0x000000040a198981 */ /* 0x000324000c2e1900 */
[----:B-1----:R-:W-:Y:S01]  /*0270*/  CS2R R10, SRZ ;  /* 0x00000000000a7805 */ /* 0x002fe2000001ff00 */
[----:B------:R-:W-:-:S04]  /*0280*/  IMAD.WIDE R28, R24, 0x4, R28 ;  /* 0x00000004181c7825 */ /* 0x000fc800078e021c */
[C---:B-----5:R-:W-:Y:S01]  /*0290*/  IMAD.WIDE R8, R24.reuse, 0x4, R8 ;  /* 0x0000000418087825 */ /* 0x060fe200078e0208 */
[----:B------:R-:W5:Y:S03]  /*02a0*/  @!P0 LDG.E.EL R22, desc[UR4][R28.64] ;  /* 0x000000041c168981 */ /* 0x000f66000c2e1900 */
[C---:B--2---:R-:W-:Y:S01]  /*02b0*/  IMAD.WIDE R4, R24.reuse, 0x4, R4 ;  /* 0x0000000418047825 */ /* 0x044fe200078e0204 */
[----:B------:R-:W2:Y:S03]  /*02c0*/  @!P0 LDG.E.EL R18, desc[UR4][R8.64] ;  /* 0x0000000408128981 */ /* 0x000ea6000c2e1900 */
[C---:B0-----:R-:W-:Y:S01]  /*02d0*/  IMAD.WIDE R2, R24.reuse, 0x4, R2 ;  /* 0x0000000418027825 */ /* 0x041fe200078e0202 */
[----:B------:R0:W2:Y:S04]  /*02e0*/  @!P0 LDG.E.EL R21, desc[UR4][R8.64] ;  /* 0x0000000408158981 */ /* 0x0000a8000c2e1900 */
[----:B------:R-:W2:Y:S04]  /*02f0*/  @!P0 LDG.E.EL R10, desc[UR4][R2.64] ;  /* 0x00000004020a8981 */ /* 0x000ea8000c2e1900 */
[----:B------:R1:W2:Y:S01]  /*0300*/  @!P0 LDG.E.EL R19, desc[UR4][R2.64] ;  /* 0x0000000402138981 */ /* 0x0002a2000c2e1900 */
[----:B------:R-:W-:Y:S01]  /*0310*/  IMAD.WIDE R14, R24, 0x4, R14 ;  /* 0x00000004180e7825 */ /* 0x000fe200078e020e */
[----:B0-----:R-:W-:-:S02]  /*0320*/  CS2R R8, SRZ ;  /* 0x0000000000087805 */ /* 0x001fc4000001ff00 */
[----:B------:R-:W2:Y:S04]  /*0330*/  @!P0 LDG.E.EL R20, desc[UR4][R4.64] ;  /* 0x0000000404148981 */ /* 0x000ea8000c2e1900 */
[----:B------:R0:W2:Y:S01]  /*0340*/  @!P0 LDG.E.EL R23, desc[UR4][R4.64] ;  /* 0x0000000404178981 */ /* 0x0000a2000c2e1900 */
[----:B-1----:R-:W-:-:S03]  /*0350*/  HFMA2.MMA R3, -RZ, RZ, 0, 0 ;  /* 0x00000000ff037435 */ /* 0x002fc600000001ff */
[----:B------:R-:W2:Y:S04]  /*0360*/  @!P0 LDG.E.EL R9, desc[UR4][R14.64] ;  /* 0x000000040e098981 */ /* 0x000ea8000c2e1900 */
[----:B------:R1:W2:Y:S01]  /*0370*/  @!P0 LDG.E.EL R11, desc[UR4][R14.64] ;  /* 0x000000040e0b8981 */ /* 0x0002a2000c2e1900 */
[----:B0-----:R-:W0:Y:S03]  /*0380*/  LDC.64 R4, c[0x0][0x258] ;  /* 0x00009600ff047b82 */ /* 0x001e260000000a00 */
[----:B------:R-:W2:Y:S05]  /*0390*/  @!P0 LDG.E.EL R3, desc[UR4][R28.64] ;  /* 0x000000041c038981 */ /* 0x000eaa000c2e1900 */
[----:B-1----:R-:W1:Y:S01]  /*03a0*/  LDC.64 R14, c[0x0][0x260] ;  /* 0x00009800ff0e7b82 */ /* 0x002e620000000a00 */
[----:B0-----:R-:W-:-:S05]  /*03b0*/  IMAD.WIDE R4, R24, 0x4, R4 ;  /* 0x0000000418047825 */ /* 0x001fca00078e0204 */
[----:B------:R-:W5:Y:S01]  /*03c0*/  @!P0 LDG.E.EL R8, desc[UR4][R4.64] ;  /* 0x0000000404088981 */ /* 0x000f62000c2e1900 */
[----:B-1----:R-:W-:-:S04]  /*03d0*/  IMAD.WIDE R14, R24, 0x4, R14 ;  /* 0x00000004180e7825 */ /* 0x002fc800078e020e */
[----:B---3--:R-:W-:Y:S01]  /*03e0*/  FADD R6, R6, 9.9999997473787516356e-06 ;  /* 0x3727c5ac06067421 */ /* 0x008fe20000000000 */
[----:B------:R-:W-:-:S03]  /*03f0*/  FADD R7, R7, 9.9999997473787516356e-06 ;  /* 0x3727c5ac07077421 */ /* 0x000fc60000000000 */
[----:B------:R0:W1:Y:S08]  /*0400*/  MUFU.SQRT R2, R6 ;  /* 0x0000000600027308 */ /* 0x0000700000002000 */
[----:B------:R-:W3:Y:S01]  /*0410*/  MUFU.SQRT R7, R7 ;  /* 0x0000000700077308 */ /* 0x000ee20000002000 */
[----:B0-----:R-:W-:Y:S02]  /*0420*/  MOV R6, RZ ;  /* 0x000000ff00067202 */ /* 0x001fe40000000f00 */
[----:B-1----:R-:W-:-:S04]  /*0430*/  FSETP.GT.AND P2, PT, R2, 8.50705917302346158658e+37, PT ;  /* 0x7e8000000200780b */ /* 0x002fc80003f44000 */
[----:B------:R0:W5:Y:S01]  /*0440*/  @!P0 LDG.E.EL R6, desc[UR4][R4.64] ;  /* 0x0000000404068981 */ /* 0x000162000c2e1900 */
[C---:B------:R-:W-:Y:S02]  /*0450*/  FSETP.GEU.AND P4, PT, R2.reuse, 1.175494350822287508e-38, PT ;  /* 0x008000000200780b */ /* 0x040fe40003f8e000 */
[C---:B---3--:R-:W-:Y:S02]  /*0460*/  FSETP.GT.AND P1, PT, R7.reuse, 8.50705917302346158658e+37, PT ;  /* 0x7e8000000700780b */ /* 0x048fe40003f24000 */
[----:B------:R-:W-:Y:S02]  /*0470*/  FSETP.GEU.AND P3, PT, R7, 1.175494350822287508e-38, PT ;  /* 0x008000000700780b */ /* 0x000fe40003f6e000 */
[----:B0-----:R-:W-:Y:S02]  /*0480*/  CS2R R4, SRZ ;  /* 0x0000000000047805 */ /* 0x001fe4000001ff00 */
[----:B------:R-:W-:-:S05]  /*0490*/  @P2 FMUL R2, R2, 0.25 ;  /* 0x3e80000002022820 */ /* 0x000fca0000400000 */
[----:B------:R-:W-:Y:S01]  /*04a0*/  @!P4 FMUL R2, R2, 16777216 ;  /* 0x4b8000000202c820 */ /* 0x000fe20000400000 */
[----:B------:R-:W3:Y:S01]  /*04b0*/  @!P0 LDG.E.EL R4, desc[UR4][R14.64] ;  /* 0x000000040e048981 */ /* 0x000ee2000c2e1900 */
[----:B------:R-:W-:-:S03]  /*04c0*/  @P1 FMUL R7, R7, 0.25 ;  /* 0x3e80000007071820 */ /* 0x000fc60000400000 */
[----:B------:R0:W3:Y:S01]  /*04d0*/  @!P0 LDG.E.EL R5, desc[UR4][R14.64] ;  /* 0x000000040e058981 */ /* 0x0000e2000c2e1900 */
[----:B------:R1:W-:Y:S01]  /*04e0*/  MUFU.RCP R27, R2 ;  /* 0x00000002001b7308 */ /* 0x0003e20000001000 */
[----:B------:R-:W-:Y:S01]  /*04f0*/  @!P3 FMUL R7, R7, 16777216 ;  /* 0x4b8000000707b820 */ /* 0x000fe20000400000 */
[----:B0-----:R-:W0:Y:S01]  /*0500*/  LDC.64 R14, c[0x0][0x268] ;  /* 0x00009a00ff0e7b82 */ /* 0x001e220000000a00 */
[----:B-1----:R-:W-:-:S05]  /*0510*/  HFMA2.MMA R2, -RZ, RZ, 1.625, 0 ;  /* 0x3e800000ff027435 */ /* 0x002fca00000001ff */
[----:B------:R-:W1:Y:S05]  /*0520*/  MUFU.RCP R7, R7 ;  /* 0x0000000700077308 */ /* 0x000e6a0000001000 */
[C---:B------:R-:W-:Y:S02]  /*0530*/  FSEL R24, R2.reuse, 1, P1 ;  /* 0x3f80000002187808 */ /* 0x040fe40000800000 */
[----:B------:R-:W-:-:S03]  /*0540*/  FSEL R28, R2, 1, P2 ;  /* 0x3f800000021c7808 */ /* 0x000fc60001000000 */
[----:B------:R-:W-:Y:S02]  /*0550*/  @!P3 FMUL R24, R24, 16777216 ;  /* 0x4b8000001818b820 */ /* 0x000fe40000400000 */
[----:B------:R-:W-:Y:S01]  /*0560*/  @!P4 FMUL R28, R28, 16777216 ;  /* 0x4b8000001c1cc820 */ /* 0x000fe20000400000 */
[----:B----4-:R-:W-:Y:S01]  /*0570*/  FADD R17, R26, R17 ;  /* 0x000000111a117221 */ /* 0x010fe20000000000 */
[----:B-1----:R-:W-:Y:S02]  /*0580*/  FMUL R7, R7, R24 ;  /* 0x0000001807077220 */ /* 0x002fe40000400000 */
[----:B------:R-:W-:Y:S01]  /*0590*/  FMUL R24, R27, R28 ;  /* 0x0000001c1b187220 */ /* 0x000fe20000400000 */
[----:B0-----:R-:W-:Y:S01]  /*05a0*/  IMAD.WIDE R26, R0, 0x4, R14 ;  /* 0x00000004001a7825 */ /* 0x001fe200078e020e */
[----:B------:R-:W-:-:S06]  /*05b0*/  CS2R R14, SRZ ;  /* 0x00000000000e7805 */ /* 0x000fcc000001ff00 */
[----:B------:R0:W4:Y:S01]  /*05c0*/  @!P0 LDG.E.64 R14, desc[UR4][R26.64] ;  /* 0x000000041a0e8981 */ /* 0x000122000c1e1b00 */
[----:B------:R-:W-:Y:S01]  /*05d0*/  FADD R16, R25, R16 ;  /* 0x0000001019107221 */ /* 0x000fe20000000000 */
[----:B--2---:R-:W-:Y:S01]  /*05e0*/  FADD R25, R3, 9.9999997473787516356e-06 ;  /* 0x3727c5ac03197421 */ /* 0x004fe20000000000 */
[----:B-----5:R-:W-:-:S03]  /*05f0*/  FADD R22, R22, 9.9999997473787516356e-06 ;  /* 0x3727c5ac16167421 */ /* 0x020fc60000000000 */
[----:B------:R-:W1:Y:S08]  /*0600*/  MUFU.SQRT R3, R25 ;  /* 0x0000001900037308 */ /* 0x000e700000002000 */
[----:B------:R-:W2:Y:S01]  /*0610*/  MUFU.SQRT R28, R22 ;  /* 0x00000016001c7308 */ /* 0x000ea20000002000 */
[C---:B-1----:R-:W-:Y:S02]  /*0620*/  FSETP.GT.AND P2, PT, R3.reuse, 8.50705917302346158658e+37, PT ;  /* 0x7e8000000300780b */ /* 0x042fe40003f44000 */
[----:B------:R-:W-:-:S02]  /*0630*/  FSETP.GEU.AND P4, PT, R3, 1.175494350822287508e-38, PT ;  /* 0x008000000300780b */ /* 0x000fc40003f8e000 */
[C---:B--2---:R-:W-:Y:S02]  /*0640*/  FSETP.GT.AND P1, PT, R28.reuse, 8.50705917302346158658e+37, PT ;  /* 0x7e8000001c00780b */ /* 0x044fe40003f24000 */
[----:B------:R-:W-:-:S07]  /*0650*/  FSETP.GEU.AND P3, PT, R28, 1.175494350822287508e-38, PT ;  /* 0x008000001c00780b */ /* 0x000fce0003f6e000 */
[----:B------:R-:W-:-:S04]  /*0660*/  @P2 FMUL R3, R3, 0.25 ;  /* 0x3e80000003032820 */ /* 0x000fc80000400000 */
[----:B------:R-:W-:Y:S01]  /*0670*/  @!P4 FMUL R3, R3, 16777216 ;  /* 0x4b8000000303c820 */ /* 0x000fe20000400000 */
[----:B------:R-:W-:Y:S01]  /*0680*/  FADD R21, R17, -R21 ;  /* 0x8000001511157221 */ /* 0x000fe20000000000 */
[----:B------:R-:W-:-:S04]  /*0690*/  @P1 FMUL R28, R28, 0.25 ;  /* 0x3e8000001c1c1820 */ /* 0x000fc80000400000 */
[----:B------:R-:W1:Y:S01]  /*06a0*/  MUFU.RCP R3, R3 ;  /* 0x0000000300037308 */ /* 0x000e620000001000 */
[----:B------:R-:W-:Y:S01]  /*06b0*/  @!P3 FMUL R28, R28, 16777216 ;  /* 0x4b8000001c1cb820 */ /* 0x000fe20000400000 */
[----:B0-----:R-:W-:Y:S01]  /*06c0*/  FMUL R26, R24, R21 ;  /* 0x00000015181a7220 */ /* 0x001fe20000400000 */
[----:B------:R-:W-:Y:S01]  /*06d0*/  FSEL R24, R2, 1, P2 ;  /* 0x3f80000002187808 */ /* 0x000fe20001000000 */
[----:B------:R-:W-:-:S04]  /*06e0*/  FADD R22, R16, -R18 ;  /* 0x8000001210167221 */ /* 0x000fc80000000000 */
[----:B------:R-:W0:Y:S01]  /*06f0*/  MUFU.RCP R21, R28 ;  /* 0x0000001c00157308 */ /* 0x000e220000001000 */
[----:B------:R-:W-:Y:S01]  /*0700*/  FSEL R18, R2, 1, P1 ;  /* 0x3f80000002127808 */ /* 0x000fe20000800000 */
[----:B------:R-:W-:Y:S01]  /*0710*/  FFMA R2, R26, R23, R19 ;  /* 0x000000171a027223 */ /* 0x000fe20000000013 */
[----:B------:R-:W-:Y:S01]  /*0720*/  @!P4 FMUL R24, R24, 16777216 ;  /* 0x4b8000001818c820 */ /* 0x000fe20000400000 */
[----:B------:R-:W-:Y:S02]  /*0730*/  FMUL R7, R7, R22 ;  /* 0x0000001607077220 */ /* 0x000fe40000400000 */
[----:B------:R-:W-:Y:S01]  /*0740*/  @!P3 FMUL R18, R18, 16777216 ;  /* 0x4b8000001212b820 */ /* 0x000fe20000400000 */
[----:B-1----:R-:W-:Y:S01]  /*0750*/  FMUL R24, R3, R24 ;  /* 0x0000001803187220 */ /* 0x002fe20000400000 */
[----:B------:R-:W-:Y:S01]  /*0760*/  FFMA R10, R7, R20, R10 ;  /* 0x00000014070a7223 */ /* 0x000fe2000000000a */
[----:B------:R-:W-:Y:S02]  /*0770*/  FADD R11, R2, -R11 ;  /* 0x8000000b020b7221 */ /* 0x000fe40000000000 */
[----:B------:R-:W1:Y:S01]  /*0780*/  LDC.64 R2, c[0x0][0x218] ;  /* 0x00008600ff027b82 */ /* 0x000e620000000a00 */
[----:B------:R-:W-:Y:S01]  /*0790*/  FADD R9, R10, -R9 ;  /* 0x800000090a097221 */ /* 0x000fe20000000000 */
[----:B------:R-:W-:Y:S01]  /*07a0*/  FMUL R10, R24, R11 ;  /* 0x0000000b180a7220 */ /* 0x000fe20000400000 */
[----:B0-----:R-:W-:-:S04]  /*07b0*/  FMUL R18, R21, R18 ;  /* 0x0000001215127220 */ /* 0x001fc80000400000 */
[----:B------:R-:W-:Y:S01]  /*07c0*/  FMUL R9, R18, R9 ;  /* 0x0000000912097220 */ /* 0x000fe20000400000 */
[----:B------:R0:W-:Y:S01]  /*07d0*/  @!P0 STG.E.64 desc[UR4][R12.64], R16 ;  /* 0x000000100c008986 */ /* 0x0001e2000c101b04 */
[----:B-1----:R-:W-:-:S04]  /*07e0*/  IMAD.WIDE R2, R0, 0x4, R2 ;  /* 0x0000000400027825 */ /* 0x002fc800078e0202 */
[----:B---3--:R-:W-:Y:S01]  /*07f0*/  FFMA R9, R9, R6, R4 ;  /* 0x0000000609097223 */ /* 0x008fe20000000004 */
[----:B------:R-:W-:-:S05]  /*0800*/  FFMA R8, R10, R8, R5 ;  /* 0x000000080a087223 */ /* 0x000fca0000000005 */
[C---:B----4-:R-:W-:Y:S01]  /*0810*/  FSETP.GEU.AND P1, PT, R8.reuse, -R15, PT ;  /* 0x8000000f0800720b */ /* 0x050fe20003f2e000 */
[----:B------:R-:W-:Y:S01]  /*0820*/  FADD R8, R8, R15 ;  /* 0x0000000f08087221 */ /* 0x000fe20000000000 */
[C---:B------:R-:W-:Y:S01]  /*0830*/  FADD R4, R9.reuse, R14 ;  /* 0x0000000e09047221 */ /* 0x040fe20000000000 */
[----:B------:R-:W-:-:S03]  /*0840*/  FSETP.GEU.AND P2, PT, R9, -R14, PT ;  /* 0x8000000e0900720b */ /* 0x000fc60003f4e000 */
[----:B------:R-:W-:Y:S02]  /*0850*/  FSEL R9, R8, RZ, P1 ;  /* 0x000000ff08097208 */ /* 0x000fe40000800000 */
[----:B------:R-:W-:Y:S02]  /*0860*/  FSEL R8, R4, RZ, P2 ;  /* 0x000000ff04087208 */ /* 0x000fe40001000000 */
[----:B------:R-:W-:Y:S02]  /*0870*/  FSETP.GTU.AND P2, PT, R9, RZ, PT ;  /* 0x000000ff0900720b */ /* 0x000fe40003f4c000 */
[----:B------:R-:W-:Y:S02]  /*0880*/  FSETP.GTU.AND P3, PT, R8, RZ, PT ;  /* 0x000000ff0800720b */ /* 0x000fe40003f6c000 */
[----:B------:R-:W-:Y:S01]  /*0890*/  IADD3 R4, P1, R0, UR6, RZ ;  /* 0x0000000600047c10 */ /* 0x000fe2000ff3e0ff */
[----:B------:R0:W-:Y:S01]  /*08a0*/  @!P0 STG.E.64 desc[UR4][R2.64], R8 ;  /* 0x0000000802008986 */ /* 0x0001e2000c101b04 */
[----:B------:R-:W-:-:S02]  /*08b0*/  SEL R7, RZ, 0x100, P2 ;  /* 0x00000100ff077807 */ /* 0x000fc40001000000 */
[----:B------:R-:W-:Y:S02]  /*08c0*/  SEL R6, RZ, 0x1, P3 ;  /* 0x00000001ff067807 */ /* 0x000fe40001800000 */
[----:B------:R-:W-:Y:S02]  /*08d0*/  LEA.HI.X.SX32 R5, R0, UR7, 0x1, P1 ;  /* 0x0000000700057c11 */ /* 0x000fe400088f0eff */
[----:B------:R-:W-:Y:S01]  /*08e0*/  IADD3 R7, R6, R7, RZ ;  /* 0x0000000706077210 */ /* 0x000fe20007ffe0ff */
[----:B0-----:R-:W-:Y:S06]  /*08f0*/  @P0 EXIT ;  /* 0x000000000000094d */ /* 0x001fec0003800000 */
[----:B------:R-:W-:Y:S01]  /*0900*/  STG.E.U16 desc[UR4][R4.64], R7 ;  /* 0x0000000704007986 */ /* 0x000fe2000c101504 */
[----:B------:R-:W-:Y:S05]  /*0910*/  EXIT ;  /* 0x000000000000794d */ /* 0x000fea0003800000 */
.L_x_0:
[----:B------:R-:W-:-:S00]  /*0920*/  BRA `(.L_x_0) ;  /* 0xfffffffc00fc7947 */ /* 0x000fc0000383ffff */
[----:B------:R-:W-:-:S00]  /*0930*/  NOP ;  /* 0x0000000000007918 */ /* 0x000fc00000000000 */
        /* <DEDUP_REMOVED lines=12> */
.L_x_1:


//--------------------- .nv.global.init           --------------------------
	.section	.nv.global.init,"aw",@progbits
.nv.global.init:
	.type		_$_str,@object
	.size		_$_str,(_$_str_$_2 - _$_str)
_$_str:
        /*0000*/ 	.byte	0x5f, 0x5f, 0x43, 0x55, 0x44, 0x41, 0x5f, 0x46, 0x54, 0x5a, 0x00
	.type		_$_str_$_2,@object
	.size		_$_str_$_2,(.L_1 - _$_str_$_2)
_$_str_$_2:
        /*000b*/ 	.byte	0x5f, 0x5f, 0x43, 0x55, 0x44, 0x41, 0x5f, 0x50, 0x52, 0x45, 0x43, 0x5f, 0x53, 0x51, 0x52, 0x54
        /*001b*/ 	.byte	0x00
.L_1:


//--------------------- .nv.constant0.triton_poi_fused__native_batch_norm_legit_no_training_add_convolution_relu_threshold_backward_1 --------------------------
	.section	.nv.constant0.triton_poi_fused__native_batch_norm_legit_no_training_add_convolution_relu_threshold_backward_1,"a",@progbits
	.sectionflags	@""
	.align	4
.nv.constant0.triton_poi_fused__native_batch_norm_legit_no_training_add_convolution_relu_threshold_backward_1:
	.zero		636
